	.headerflags	@"EF_CUDA_TEXMODE_UNIFIED EF_CUDA_64BIT_ADDRESS EF_CUDA_ACCELERATORS EF_CUDA_SM90 EF_CUDA_VIRTUAL_SM(EF_CUDA_SM90)"
	.elftype	@"ET_EXEC"


//--------------------- .nv.info                  --------------------------
	.section	.nv.info,"",@"SHT_CUDA_INFO"
	.align	4


	//----- nvinfo : EIATTR_REGCOUNT
	.align		4
        /*0000*/ 	.byte	0x04, 0x2f
        /*0002*/ 	.short	(.L_1 - .L_0)
	.align		4
.L_0:
        /*0004*/ 	.word	index@(triton_poi_fused_cat_50)
        /*0008*/ 	.word	0x00000018


	//----- nvinfo : EIATTR_MIN_STACK_SIZE
	.align		4
.L_1:
        /*000c*/ 	.byte	0x04, 0x12
        /*000e*/ 	.short	(.L_3 - .L_2)
	.align		4
.L_2:
        /*0010*/ 	.word	index@(triton_poi_fused_cat_50)
        /*0014*/ 	.word	0x00000000


	//----- nvinfo : EIATTR_FRAME_SIZE
	.align		4
.L_3:
        /*0018*/ 	.byte	0x04, 0x11
        /*001a*/ 	.short	(.L_5 - .L_4)
	.align		4
.L_4:
        /*001c*/ 	.word	index@(triton_poi_fused_cat_50)
        /*0020*/ 	.word	0x00000000


	//----- nvinfo : EIATTR_MIN_STACK_SIZE
	.align		4
.L_5:
        /*0024*/ 	.byte	0x04, 0x12
        /*0026*/ 	.short	(.L_7 - .L_6)
	.align		4
.L_6:
        /*0028*/ 	.word	index@(triton_poi_fused_cat_50)
        /*002c*/ 	.word	0x00000000
.L_7:


//--------------------- .nv.info.triton_poi_fused_cat_50 --------------------------
	.section	.nv.info.triton_poi_fused_cat_50,"",@"SHT_CUDA_INFO"
	.sectionflags	@""
	.align	4


	//----- nvinfo : EIATTR_CUDA_API_VERSION
	.align		4
        /*0000*/ 	.byte	0x04, 0x37
        /*0002*/ 	.short	(.L_9 - .L_8)
.L_8:
        /*0004*/ 	.word	0x0000007c


	//----- nvinfo : EIATTR_KPARAM_INFO
	.align		4
.L_9:
        /*0008*/ 	.byte	0x04, 0x17
        /*000a*/ 	.short	(.L_11 - .L_10)
.L_10:
        /*000c*/ 	.word	0x00000000
        /*0010*/ 	.short	0x0004
        /*0012*/ 	.short	0x0020
        /*0014*/ 	.byte	0x00, 0xf0, 0x11, 0x00


	//----- nvinfo : EIATTR_KPARAM_INFO
	.align		4
.L_11:
        /*0018*/ 	.byte	0x04, 0x17
        /*001a*/ 	.short	(.L_13 - .L_12)
.L_12:
        /*001c*/ 	.word	0x00000000
        /*0020*/ 	.short	0x0003
        /*0022*/ 	.short	0x0018
        /*0024*/ 	.byte	0x00, 0xf4, 0x21, 0x00


	//----- nvinfo : EIATTR_KPARAM_INFO
	.align		4
.L_13:
        /*0028*/ 	.byte	0x04, 0x17
        /*002a*/ 	.short	(.L_15 - .L_14)
.L_14:
        /*002c*/ 	.word	0x00000000
        /*0030*/ 	.short	0x0002
        /*0032*/ 	.short	0x0010
        /*0034*/ 	.byte	0x00, 0xf4, 0x21, 0x00


	//----- nvinfo : EIATTR_KPARAM_INFO
	.align		4
.L_15:
        /*0038*/ 	.byte	0x04, 0x17
        /*003a*/ 	.short	(.L_17 - .L_16)
.L_16:
        /*003c*/ 	.word	0x00000000
        /*0040*/ 	.short	0x0001
        /*0042*/ 	.short	0x0008
        /*0044*/ 	.byte	0x00, 0xf4, 0x21, 0x00


	//----- nvinfo : EIATTR_KPARAM_INFO
	.align		4
.L_17:
        /*0048*/ 	.byte	0x04, 0x17
        /*004a*/ 	.short	(.L_19 - .L_18)
.L_18:
        /*004c*/ 	.word	0x00000000
        /*0050*/ 	.short	0x0000
        /*0052*/ 	.short	0x0000
        /*0054*/ 	.byte	0x00, 0xf4, 0x21, 0x00


	//----- nvinfo : EIATTR_SPARSE_MMA_MASK
	.align		4
.L_19:
        /*0058*/ 	.byte	0x03, 0x50
        /*005a*/ 	.short	0x0000


	//----- nvinfo : EIATTR_MAXREG_COUNT
	.align		4
        /*005c*/ 	.byte	0x03, 0x1b
        /*005e*/ 	.short	0x00ff


	//----- nvinfo : EIATTR_EXIT_INSTR_OFFSETS
	.align		4
        /*0060*/ 	.byte	0x04, 0x1c
        /*0062*/ 	.short	(.L_21 - .L_20)


	//   ....[0]....
.L_20:
        /*0064*/ 	.word	0x00000460


	//----- nvinfo : EIATTR_REQNTID
	.align		4
.L_21:
        /*0068*/ 	.byte	0x04, 0x10
        /*006a*/ 	.short	(.L_23 - .L_22)
.L_22:
        /*006c*/ 	.word	0x00000080
        /*0070*/ 	.word	0x00000001
        /*0074*/ 	.word	0x00000001


	//----- nvinfo : EIATTR_CBANK_PARAM_SIZE
	.align		4
.L_23:
        /*0078*/ 	.byte	0x03, 0x19
        /*007a*/ 	.short	0x0024


	//----- nvinfo : EIATTR_PARAM_CBANK
	.align		4
        /*007c*/ 	.byte	0x04, 0x0a
        /*007e*/ 	.short	(.L_25 - .L_24)
	.align		4
.L_24:
        /*0080*/ 	.word	index@(.nv.constant0.triton_poi_fused_cat_50)
        /*0084*/ 	.short	0x0210
        /*0086*/ 	.short	0x0024


	//----- nvinfo : EIATTR_SW_WAR
	.align		4
.L_25:
        /*0088*/ 	.byte	0x04, 0x36
        /*008a*/ 	.short	(.L_27 - .L_26)
.L_26:
        /*008c*/ 	.word	0x00000008
.L_27:


//--------------------- .nv.callgraph             --------------------------
	.section	.nv.callgraph,"",@"SHT_CUDA_CALLGRAPH"
	.align	4
	.sectionentsize	8
	.align		4
        /*0000*/ 	.word	0x00000000
	.align		4
        /*0004*/ 	.word	0xffffffff
	.align		4
        /*0008*/ 	.word	0x00000000
	.align		4
        /*000c*/ 	.word	0xfffffffe
	.align		4
        /*0010*/ 	.word	0x00000000
	.align		4
        /*0014*/ 	.word	0xfffffffd
	.align		4
        /*0018*/ 	.word	0x00000000
	.align		4
        /*001c*/ 	.word	0xfffffffc


//--------------------- .text.triton_poi_fused_cat_50 --------------------------
	.section	.text.triton_poi_fused_cat_50,"ax",@progbits
	.align	128
        .global         triton_poi_fused_cat_50
        .type           triton_poi_fused_cat_50,@function
        .size           triton_poi_fused_cat_50,(.L_x_1 - triton_poi_fused_cat_50)
        .other          triton_poi_fused_cat_50,@"STO_CUDA_ENTRY STV_DEFAULT"
triton_poi_fused_cat_50:
.text.triton_poi_fused_cat_50:
[----:B------:R-:W-:Y:S01]  /*0000*/  LDC R1, c[0x0][0x28] ;  /* 0x00000a00ff017b82 */ /* 0x000fe20000000800 */
[----:B------:R-:W1:Y:S07]  /*0010*/  S2R R0, SR_TID.X ;  /* 0x0000000000007919 */ /* 0x000e6e0000002100 */
[----:B------:R-:W2:Y:S01]  /*0020*/  LDC.64 R4, c[0x0][0x210] ;  /* 0x00008400ff047b82 */ /* 0x000ea20000000a00 */
[----:B------:R-:W-:Y:S01]  /*0030*/  CS2R R16, SRZ ;  /* 0x0000000000107805 */ /* 0x000fe2000001ff00 */
[----:B------:R-:W3:Y:S01]  /*0040*/  S2R R3, SR_CTAID.X ;  /* 0x0000000000037919 */ /* 0x000ee20000002500 */
[----:B------:R-:W-:Y:S01]  /*0050*/  CS2R R18, SRZ ;  /* 0x0000000000127805 */ /* 0x000fe2000001ff00 */
[----:B------:R-:W-:Y:S01]  /*0060*/  ULDC.64 UR6, c[0x0][0x220] ;  /* 0x0000880000067ab9 */ /* 0x000fe20000000a00 */
[----:B------:R-:W-:Y:S01]  /*0070*/  ULDC.64 UR4, c[0x0][0x208] ;  /* 0x0000820000047ab9 */ /* 0x000fe20000000a00 */
[----:B-1----:R-:W-:-:S05]  /*0080*/  IMAD.SHL.U32 R0, R0, 0x4, RZ ;  /* 0x0000000400007824 */ /* 0x002fca00078e00ff */
[----:B------:R-:W-:-:S05]  /*0090*/  LOP3.LUT R0, R0, 0x1fc, RZ, 0xc0, !PT ;  /* 0x000001fc00007812 */ /* 0x000fca00078ec0ff */
[----:B---3--:R-:W-:-:S04]  /*00a0*/  IMAD R0, R3, 0x200, R0 ;  /* 0x0000020003007824 */ /* 0x008fc800078e0200 */
[----:B------:R-:W-:Y:S01]  /*00b0*/  IMAD.HI R8, R0, 0x38e38e39, RZ ;  /* 0x38e38e3900087827 */ /* 0x000fe200078e02ff */
[----:B------:R-:W-:-:S04]  /*00c0*/  SHF.R.S32.HI R6, RZ, 0x2, R0 ;  /* 0x00000002ff067819 */ /* 0x000fc80000011400 */
[----:B------:R-:W-:Y:S01]  /*00d0*/  SHF.R.U32.HI R9, RZ, 0x1f, R8 ;  /* 0x0000001fff097819 */ /* 0x000fe20000011608 */
[----:B------:R-:W-:-:S03]  /*00e0*/  IMAD.HI R2, R6, 0x38e38e39, RZ ;  /* 0x38e38e3906027827 */ /* 0x000fc600078e02ff */
[----:B------:R-:W-:Y:S02]  /*00f0*/  LEA.HI.SX32 R9, R8, R9, 0x15 ;  /* 0x0000000908097211 */ /* 0x000fe400078faaff */
[----:B------:R-:W-:-:S03]  /*0100*/  SHF.R.U32.HI R3, RZ, 0x1f, R2 ;  /* 0x0000001fff037819 */ /* 0x000fc60000011602 */
[----:B------:R-:W-:Y:S01]  /*0110*/  IMAD.SHL.U32 R8, R9, 0x2000, RZ ;  /* 0x0000200009087824 */ /* 0x000fe200078e00ff */
[----:B------:R-:W-:Y:S02]  /*0120*/  LEA.HI.SX32 R7, R2, R3, 0x17 ;  /* 0x0000000302077211 */ /* 0x000fe400078fbaff */
[----:B------:R-:W1:Y:S03]  /*0130*/  LDC.64 R2, c[0x0][0x218] ;  /* 0x00008600ff027b82 */ /* 0x000e660000000a00 */
[----:B------:R-:W-:Y:S02]  /*0140*/  IMAD R13, R7, -0x900, R6 ;  /* 0xfffff700070d7824 */ /* 0x000fe400078e0206 */
[----:B------:R-:W-:Y:S02]  /*0150*/  IMAD R6, R9, -0x2400, R0 ;  /* 0xffffdc0009067824 */ /* 0x000fe400078e0200 */
[C---:B------:R-:W-:Y:S01]  /*0160*/  IMAD.SHL.U32 R7, R13.reuse, 0x4, RZ ;  /* 0x000000040d077824 */ /* 0x040fe200078e00ff */
[----:B------:R-:W-:Y:S01]  /*0170*/  ISETP.GE.AND P0, PT, R13, 0x100, PT ;  /* 0x000001000d00780c */ /* 0x000fe20003f06270 */
[----:B------:R-:W-:Y:S01]  /*0180*/  IMAD R9, R9, 0x400, R6 ;  /* 0x0000040009097824 */ /* 0x000fe200078e0206 */
[----:B------:R-:W-:-:S02]  /*0190*/  SHF.R.S32.HI R6, RZ, 0x1f, R8 ;  /* 0x0000001fff067819 */ /* 0x000fc40000011408 */
[----:B------:R-:W-:Y:S01]  /*01a0*/  IADD3 R10, P1, R7, R8, RZ ;  /* 0x00000008070a7210 */ /* 0x000fe20007f3e0ff */
[----:B--2---:R-:W-:Y:S01]  /*01b0*/  IMAD.WIDE R8, R9, 0x4, R4 ;  /* 0x0000000409087825 */ /* 0x004fe200078e0204 */
[----:B------:R-:W-:Y:S02]  /*01c0*/  CS2R R4, SRZ ;  /* 0x0000000000047805 */ /* 0x000fe4000001ff00 */
[----:B------:R-:W-:Y:S02]  /*01d0*/  LEA.HI.X.SX32 R11, R7, R6, 0x1, P1 ;  /* 0x00000006070b7211 */ /* 0x000fe400008f0eff */
[----:B------:R-:W-:Y:S02]  /*01e0*/  CS2R R6, SRZ ;  /* 0x0000000000067805 */ /* 0x000fe4000001ff00 */
[----:B------:R-:W-:Y:S02]  /*01f0*/  ISETP.GT.AND P1, PT, R13, 0xff, PT ;  /* 0x000000ff0d00780c */ /* 0x000fe40003f24270 */
[----:B------:R-:W-:-:S02]  /*0200*/  LEA R14, P2, R10, UR6, 0x2 ;  /* 0x000000060a0e7c11 */ /* 0x000fc4000f8410ff */
[----:B------:R2:W3:Y:S01]  /*0210*/  @!P0 LDG.E.128 R4, desc[UR4][R8.64] ;  /* 0x0000000408048981 */ /* 0x0004e2000c1e1d00 */
[----:B-1----:R-:W-:Y:S01]  /*0220*/  IMAD.WIDE R12, R13, 0x4, R2 ;  /* 0x000000040d0c7825 */ /* 0x002fe200078e0202 */
[----:B------:R-:W-:Y:S01]  /*0230*/  LEA.HI.X R15, R10, UR7, R11, 0x2, P2 ;  /* 0x000000070a0f7c11 */ /* 0x000fe200090f140b */
[----:B------:R-:W1:Y:S03]  /*0240*/  LDC.64 R2, c[0x0][0x228] ;  /* 0x00008a00ff027b82 */ /* 0x000e660000000a00 */
[----:B------:R-:W4:Y:S01]  /*0250*/  @!P0 LDG.E.EL R16, desc[UR4][R12.64] ;  /* 0x000000040c108981 */ /* 0x000f22000c2e1900 */
[----:B------:R-:W-:-:S03]  /*0260*/  CS2R R10, SRZ ;  /* 0x00000000000a7805 */ /* 0x000fc6000001ff00 */
[----:B------:R-:W5:Y:S01]  /*0270*/  @!P0 LDG.E.EL R17, desc[UR4][R12.64] ;  /* 0x000000040c118981 */ /* 0x000f62000c2e1900 */
[----:B--2---:R-:W-:-:S03]  /*0280*/  CS2R R8, SRZ ;  /* 0x0000000000087805 */ /* 0x004fc6000001ff00 */
[----:B------:R-:W2:Y:S04]  /*0290*/  @!P0 LDG.E.EL R18, desc[UR4][R12.64] ;  /* 0x000000040c128981 */ /* 0x000ea8000c2e1900 */
[----:B------:R3:W2:Y:S04]  /*02a0*/  @!P0 LDG.E.EL R19, desc[UR4][R12.64] ;  /* 0x000000040c138981 */ /* 0x0006a8000c2e1900 */
[----:B------:R-:W2:Y:S01]  /*02b0*/  @P1 LDG.E.128 R8, desc[UR4][R14.64+-0x1000] ;  /* 0xfff000040e081981 */ /* 0x000ea2000c1e1d00 */
[----:B-1----:R-:W-:Y:S01]  /*02c0*/  IMAD.WIDE R2, R0, 0x4, R2 ;  /* 0x0000000400027825 */ /* 0x002fe200078e0202 */
[----:B---3--:R-:W-:-:S02]  /*02d0*/  SEL R12, R7, RZ, !P0 ;  /* 0x000000ff070c7207 */ /* 0x008fc40004000000 */
[----:B------:R-:W-:Y:S02]  /*02e0*/  SEL R4, R4, RZ, !P0 ;  /* 0x000000ff04047207 */ /* 0x000fe40004000000 */
[----:B------:R-:W-:Y:S02]  /*02f0*/  SEL R5, R5, RZ, !P0 ;  /* 0x000000ff05057207 */ /* 0x000fe40004000000 */
[----:B----4-:R-:W-:Y:S02]  /*0300*/  SEL R21, R16, RZ, !P0 ;  /* 0x000000ff10157207 */ /* 0x010fe40004000000 */
[----:B------:R-:W-:Y:S02]  /*0310*/  SEL R6, R6, RZ, !P0 ;  /* 0x000000ff06067207 */ /* 0x000fe40004000000 */
[----:B-----5:R-:W-:Y:S02]  /*0320*/  SEL R16, R17, RZ, !P0 ;  /* 0x000000ff11107207 */ /* 0x020fe40004000000 */
[----:B--2---:R-:W-:-:S02]  /*0330*/  SEL R7, R18, RZ, !P0 ;  /* 0x000000ff12077207 */ /* 0x004fc40004000000 */
[----:B------:R-:W-:Y:S02]  /*0340*/  SEL R19, R19, RZ, !P0 ;  /* 0x000000ff13137207 */ /* 0x000fe40004000000 */
[C---:B------:R-:W-:Y:S01]  /*0350*/  FSETP.GEU.AND P5, PT, R4.reuse, -R21, PT ;  /* 0x800000150400720b */ /* 0x040fe20003fae000 */
[----:B------:R-:W-:Y:S01]  /*0360*/  FADD R4, R4, R21 ;  /* 0x0000001504047221 */ /* 0x000fe20000000000 */
[C---:B------:R-:W-:Y:S01]  /*0370*/  FSETP.GEU.AND P4, PT, R5.reuse, -R16, PT ;  /* 0x800000100500720b */ /* 0x040fe20003f8e000 */
[----:B------:R-:W-:Y:S01]  /*0380*/  FADD R5, R5, R16 ;  /* 0x0000001005057221 */ /* 0x000fe20000000000 */
[C---:B------:R-:W-:Y:S01]  /*0390*/  FSETP.GEU.AND P3, PT, R6.reuse, -R7, PT ;  /* 0x800000070600720b */ /* 0x040fe20003f6e000 */
[----:B------:R-:W-:Y:S01]  /*03a0*/  FADD R6, R6, R7 ;  /* 0x0000000706067221 */ /* 0x000fe20000000000 */
[C---:B------:R-:W-:Y:S01]  /*03b0*/  FSETP.GEU.AND P2, PT, R12.reuse, -R19, PT ;  /* 0x800000130c00720b */ /* 0x040fe20003f4e000 */
[----:B------:R-:W-:Y:S01]  /*03c0*/  FADD R12, R12, R19 ;  /* 0x000000130c0c7221 */ /* 0x000fe20000000000 */
[----:B------:R-:W-:-:S02]  /*03d0*/  SEL R8, R8, RZ, P1 ;  /* 0x000000ff08087207 */ /* 0x000fc40000800000 */
[----:B------:R-:W-:Y:S02]  /*03e0*/  SEL R9, R9, RZ, P1 ;  /* 0x000000ff09097207 */ /* 0x000fe40000800000 */
[----:B------:R-:W-:Y:S02]  /*03f0*/  SEL R10, R10, RZ, P1 ;  /* 0x000000ff0a0a7207 */ /* 0x000fe40000800000 */
[----:B------:R-:W-:Y:S02]  /*0400*/  SEL R11, R11, RZ, P1 ;  /* 0x000000ff0b0b7207 */ /* 0x000fe40000800000 */
[----:B------:R-:W-:Y:S02]  /*0410*/  @!P0 SEL R8, R4, RZ, P5 ;  /* 0x000000ff04088207 */ /* 0x000fe40002800000 */
[----:B------:R-:W-:Y:S02]  /*0420*/  @!P0 SEL R9, R5, RZ, P4 ;  /* 0x000000ff05098207 */ /* 0x000fe40002000000 */
[----:B------:R-:W-:-:S02]  /*0430*/  @!P0 SEL R10, R6, RZ, P3 ;  /* 0x000000ff060a8207 */ /* 0x000fc40001800000 */
[----:B------:R-:W-:-:S05]  /*0440*/  @!P0 SEL R11, R12, RZ, P2 ;  /* 0x000000ff0c0b8207 */ /* 0x000fca0001000000 */
[----:B------:R-:W-:Y:S01]  /*0450*/  STG.E.128 desc[UR4][R2.64], R8 ;  /* 0x0000000802007986 */ /* 0x000fe2000c101d04 */
[----:B------:R-:W-:Y:S05]  /*0460*/  EXIT ;  /* 0x000000000000794d */ /* 0x000fea0003800000 */
.L_x_0:
[----:B------:R-:W-:-:S00]  /*0470*/  BRA `(.L_x_0) ;  /* 0xfffffffc00fc7947 */ /* 0x000fc0000383ffff */
[----:B------:R-:W-:-:S00]  /*0480*/  NOP ;  /* 0x0000000000007918 */ /* 0x000fc00000000000 */
[----:B------:R-:W-:-:S00]  /*0490*/  NOP ;  /* 0x0000000000007918 */ /* 0x000fc00000000000 */
[----:B------:R-:W-:-:S00]  /*04a0*/  NOP ;  /* 0x0000000000007918 */ /* 0x000fc00000000000 */
[----:B------:R-:W-:-:S00]  /*04b0*/  NOP ;  /* 0x0000000000007918 */ /* 0x000fc00000000000 */
[----:B------:R-:W-:-:S00]  /*04c0*/  NOP ;  /* 0x0000000000007918 */ /* 0x000fc00000000000 */
[----:B------:R-:W-:-:S00]  /*04d0*/  NOP ;  /* 0x0000000000007918 */ /* 0x000fc00000000000 */
[----:B------:R-:W-:-:S00]  /*04e0*/  NOP ;  /* 0x0000000000007918 */ /* 0x000fc00000000000 */
[----:B------:R-:W-:-:S00]  /*04f0*/  NOP ;  /* 0x0000000000007918 */ /* 0x000fc00000000000 */
.L_x_1:


//--------------------- .nv.constant0.triton_poi_fused_cat_50 --------------------------
	.section	.nv.constant0.triton_poi_fused_cat_50,"a",@progbits
	.sectionflags	@""
	.align	4
.nv.constant0.triton_poi_fused_cat_50:
	.zero		564
